//
// Generated by NVIDIA NVVM Compiler
//
// Compiler Build ID: CL-36424714
// Cuda compilation tools, release 13.0, V13.0.88
// Based on NVVM 20.0.0
//

.version 9.0
.target sm_100
.address_size 64

	// .globl	_Z11compute_gpuPiS_i
// _ZZ18compute_shared_gpuPiS_iE7input_s has been demoted

.visible .entry _Z11compute_gpuPiS_i(
	.param .u64 .ptr .align 1 _Z11compute_gpuPiS_i_param_0,
	.param .u64 .ptr .align 1 _Z11compute_gpuPiS_i_param_1,
	.param .u32 _Z11compute_gpuPiS_i_param_2
)
{
	.reg .pred 	%p<42>;
	.reg .b32 	%r<127>;
	.reg .b64 	%rd<47>;

	ld.param.u64 	%rd4, [_Z11compute_gpuPiS_i_param_0];
	ld.param.u64 	%rd3, [_Z11compute_gpuPiS_i_param_1];
	ld.param.u32 	%r61, [_Z11compute_gpuPiS_i_param_2];
	cvta.to.global.u64 	%rd1, %rd4;
	mov.u32 	%r62, %ntid.x;
	mov.u32 	%r63, %ctaid.x;
	mov.u32 	%r64, %tid.x;
	mad.lo.s32 	%r1, %r62, %r63, %r64;
	setp.ge.u32 	%p1, %r1, %r61;
	@%p1 bra 	$L__BB0_42;
	mul.wide.u32 	%rd5, %r1, 4;
	add.s64 	%rd2, %rd1, %rd5;
	add.s32 	%r2, %r1, -10;
	setp.ge.u32 	%p2, %r2, %r61;
	mov.b32 	%r108, 1;
	@%p2 bra 	$L__BB0_3;
	ld.global.u32 	%r66, [%rd2];
	mul.wide.u32 	%rd6, %r2, 4;
	add.s64 	%rd7, %rd1, %rd6;
	ld.global.u32 	%r67, [%rd7];
	setp.gt.s32 	%p3, %r66, %r67;
	selp.u32 	%r108, 1, 0, %p3;
$L__BB0_3:
	add.s32 	%r5, %r1, -9;
	setp.ge.u32 	%p4, %r5, %r61;
	@%p4 bra 	$L__BB0_5;
	ld.global.u32 	%r68, [%rd2];
	mul.wide.u32 	%rd8, %r5, 4;
	add.s64 	%rd9, %rd1, %rd8;
	ld.global.u32 	%r69, [%rd9];
	setp.gt.s32 	%p5, %r68, %r69;
	selp.b32 	%r108, %r108, 0, %p5;
$L__BB0_5:
	add.s32 	%r8, %r1, -8;
	setp.ge.u32 	%p6, %r8, %r61;
	@%p6 bra 	$L__BB0_7;
	ld.global.u32 	%r70, [%rd2];
	mul.wide.u32 	%rd10, %r8, 4;
	add.s64 	%rd11, %rd1, %rd10;
	ld.global.u32 	%r71, [%rd11];
	setp.gt.s32 	%p7, %r70, %r71;
	selp.b32 	%r108, %r108, 0, %p7;
$L__BB0_7:
	add.s32 	%r11, %r1, -7;
	setp.ge.u32 	%p8, %r11, %r61;
	@%p8 bra 	$L__BB0_9;
	ld.global.u32 	%r72, [%rd2];
	mul.wide.u32 	%rd12, %r11, 4;
	add.s64 	%rd13, %rd1, %rd12;
	ld.global.u32 	%r73, [%rd13];
	setp.gt.s32 	%p9, %r72, %r73;
	selp.b32 	%r108, %r108, 0, %p9;
$L__BB0_9:
	add.s32 	%r14, %r1, -6;
	setp.ge.u32 	%p10, %r14, %r61;
	@%p10 bra 	$L__BB0_11;
	ld.global.u32 	%r74, [%rd2];
	mul.wide.u32 	%rd14, %r14, 4;
	add.s64 	%rd15, %rd1, %rd14;
	ld.global.u32 	%r75, [%rd15];
	setp.gt.s32 	%p11, %r74, %r75;
	selp.b32 	%r108, %r108, 0, %p11;
$L__BB0_11:
	add.s32 	%r17, %r1, -5;
	setp.ge.u32 	%p12, %r17, %r61;
	@%p12 bra 	$L__BB0_13;
	ld.global.u32 	%r76, [%rd2];
	mul.wide.u32 	%rd16, %r17, 4;
	add.s64 	%rd17, %rd1, %rd16;
	ld.global.u32 	%r77, [%rd17];
	setp.gt.s32 	%p13, %r76, %r77;
	selp.b32 	%r108, %r108, 0, %p13;
$L__BB0_13:
	add.s32 	%r20, %r1, -4;
	setp.ge.u32 	%p14, %r20, %r61;
	@%p14 bra 	$L__BB0_15;
	ld.global.u32 	%r78, [%rd2];
	mul.wide.u32 	%rd18, %r20, 4;
	add.s64 	%rd19, %rd1, %rd18;
	ld.global.u32 	%r79, [%rd19];
	setp.gt.s32 	%p15, %r78, %r79;
	selp.b32 	%r108, %r108, 0, %p15;
$L__BB0_15:
	add.s32 	%r23, %r1, -3;
	setp.ge.u32 	%p16, %r23, %r61;
	@%p16 bra 	$L__BB0_17;
	ld.global.u32 	%r80, [%rd2];
	mul.wide.u32 	%rd20, %r23, 4;
	add.s64 	%rd21, %rd1, %rd20;
	ld.global.u32 	%r81, [%rd21];
	setp.gt.s32 	%p17, %r80, %r81;
	selp.b32 	%r108, %r108, 0, %p17;
$L__BB0_17:
	add.s32 	%r26, %r1, -2;
	setp.ge.u32 	%p18, %r26, %r61;
	@%p18 bra 	$L__BB0_19;
	ld.global.u32 	%r82, [%rd2];
	mul.wide.u32 	%rd22, %r26, 4;
	add.s64 	%rd23, %rd1, %rd22;
	ld.global.u32 	%r83, [%rd23];
	setp.gt.s32 	%p19, %r82, %r83;
	selp.b32 	%r108, %r108, 0, %p19;
$L__BB0_19:
	add.s32 	%r29, %r1, -1;
	setp.ge.u32 	%p20, %r29, %r61;
	@%p20 bra 	$L__BB0_21;
	ld.global.u32 	%r84, [%rd2];
	mul.wide.u32 	%rd24, %r29, 4;
	add.s64 	%rd25, %rd1, %rd24;
	ld.global.u32 	%r85, [%rd25];
	setp.gt.s32 	%p21, %r84, %r85;
	selp.b32 	%r108, %r108, 0, %p21;
$L__BB0_21:
	add.s32 	%r86, %r1, 1;
	setp.ge.u32 	%p22, %r86, %r61;
	@%p22 bra 	$L__BB0_23;
	ld.global.u32 	%r87, [%rd2];
	ld.global.u32 	%r88, [%rd2+4];
	setp.gt.s32 	%p23, %r87, %r88;
	selp.b32 	%r108, %r108, 0, %p23;
$L__BB0_23:
	add.s32 	%r34, %r1, 2;
	setp.ge.u32 	%p24, %r34, %r61;
	@%p24 bra 	$L__BB0_25;
	ld.global.u32 	%r89, [%rd2];
	mul.wide.u32 	%rd26, %r34, 4;
	add.s64 	%rd27, %rd1, %rd26;
	ld.global.u32 	%r90, [%rd27];
	setp.gt.s32 	%p25, %r89, %r90;
	selp.b32 	%r108, %r108, 0, %p25;
$L__BB0_25:
	add.s32 	%r37, %r1, 3;
	setp.ge.u32 	%p26, %r37, %r61;
	@%p26 bra 	$L__BB0_27;
	ld.global.u32 	%r91, [%rd2];
	mul.wide.u32 	%rd28, %r37, 4;
	add.s64 	%rd29, %rd1, %rd28;
	ld.global.u32 	%r92, [%rd29];
	setp.gt.s32 	%p27, %r91, %r92;
	selp.b32 	%r108, %r108, 0, %p27;
$L__BB0_27:
	add.s32 	%r40, %r1, 4;
	setp.ge.u32 	%p28, %r40, %r61;
	@%p28 bra 	$L__BB0_29;
	ld.global.u32 	%r93, [%rd2];
	mul.wide.u32 	%rd30, %r40, 4;
	add.s64 	%rd31, %rd1, %rd30;
	ld.global.u32 	%r94, [%rd31];
	setp.gt.s32 	%p29, %r93, %r94;
	selp.b32 	%r108, %r108, 0, %p29;
$L__BB0_29:
	add.s32 	%r43, %r1, 5;
	setp.ge.u32 	%p30, %r43, %r61;
	@%p30 bra 	$L__BB0_31;
	ld.global.u32 	%r95, [%rd2];
	mul.wide.u32 	%rd32, %r43, 4;
	add.s64 	%rd33, %rd1, %rd32;
	ld.global.u32 	%r96, [%rd33];
	setp.gt.s32 	%p31, %r95, %r96;
	selp.b32 	%r108, %r108, 0, %p31;
$L__BB0_31:
	add.s32 	%r46, %r1, 6;
	setp.ge.u32 	%p32, %r46, %r61;
	@%p32 bra 	$L__BB0_33;
	ld.global.u32 	%r97, [%rd2];
	mul.wide.u32 	%rd34, %r46, 4;
	add.s64 	%rd35, %rd1, %rd34;
	ld.global.u32 	%r98, [%rd35];
	setp.gt.s32 	%p33, %r97, %r98;
	selp.b32 	%r108, %r108, 0, %p33;
$L__BB0_33:
	add.s32 	%r49, %r1, 7;
	setp.ge.u32 	%p34, %r49, %r61;
	@%p34 bra 	$L__BB0_35;
	ld.global.u32 	%r99, [%rd2];
	mul.wide.u32 	%rd36, %r49, 4;
	add.s64 	%rd37, %rd1, %rd36;
	ld.global.u32 	%r100, [%rd37];
	setp.gt.s32 	%p35, %r99, %r100;
	selp.b32 	%r108, %r108, 0, %p35;
$L__BB0_35:
	add.s32 	%r52, %r1, 8;
	setp.ge.u32 	%p36, %r52, %r61;
	@%p36 bra 	$L__BB0_37;
	ld.global.u32 	%r101, [%rd2];
	mul.wide.u32 	%rd38, %r52, 4;
	add.s64 	%rd39, %rd1, %rd38;
	ld.global.u32 	%r102, [%rd39];
	setp.gt.s32 	%p37, %r101, %r102;
	selp.b32 	%r108, %r108, 0, %p37;
$L__BB0_37:
	add.s32 	%r55, %r1, 9;
	setp.ge.u32 	%p38, %r55, %r61;
	@%p38 bra 	$L__BB0_39;
	ld.global.u32 	%r103, [%rd2];
	mul.wide.u32 	%rd40, %r55, 4;
	add.s64 	%rd41, %rd1, %rd40;
	ld.global.u32 	%r104, [%rd41];
	setp.gt.s32 	%p39, %r103, %r104;
	selp.b32 	%r108, %r108, 0, %p39;
$L__BB0_39:
	add.s32 	%r58, %r1, 10;
	setp.ge.u32 	%p40, %r58, %r61;
	@%p40 bra 	$L__BB0_41;
	ld.global.u32 	%r105, [%rd2];
	mul.wide.u32 	%rd42, %r58, 4;
	add.s64 	%rd43, %rd1, %rd42;
	ld.global.u32 	%r106, [%rd43];
	setp.gt.s32 	%p41, %r105, %r106;
	selp.b32 	%r108, %r108, 0, %p41;
$L__BB0_41:
	cvta.to.global.u64 	%rd44, %rd3;
	add.s64 	%rd46, %rd44, %rd5;
	st.global.u32 	[%rd46], %r108;
$L__BB0_42:
	ret;

}
	// .globl	_Z18compute_shared_gpuPiS_i
.visible .entry _Z18compute_shared_gpuPiS_i(
	.param .u64 .ptr .align 1 _Z18compute_shared_gpuPiS_i_param_0,
	.param .u64 .ptr .align 1 _Z18compute_shared_gpuPiS_i_param_1,
	.param .u32 _Z18compute_shared_gpuPiS_i_param_2
)
{
	.reg .pred 	%p<7>;
	.reg .b32 	%r<80>;
	.reg .b64 	%rd<13>;
	// demoted variable
	.shared .align 4 .b8 _ZZ18compute_shared_gpuPiS_iE7input_s[208];
	ld.param.u64 	%rd3, [_Z18compute_shared_gpuPiS_i_param_0];
	ld.param.u64 	%rd2, [_Z18compute_shared_gpuPiS_i_param_1];
	ld.param.u32 	%r6, [_Z18compute_shared_gpuPiS_i_param_2];
	cvta.to.global.u64 	%rd1, %rd3;
	mov.u32 	%r1, %ntid.x;
	mov.u32 	%r2, %ctaid.x;
	mov.u32 	%r3, %tid.x;
	mad.lo.s32 	%r4, %r1, %r2, %r3;
	mul.wide.u32 	%rd4, %r4, 4;
	add.s64 	%rd5, %rd1, %rd4;
	ld.global.u32 	%r7, [%rd5];
	shl.b32 	%r8, %r3, 2;
	mov.u32 	%r9, _ZZ18compute_shared_gpuPiS_iE7input_s;
	add.s32 	%r5, %r9, %r8;
	st.shared.u32 	[%r5+40], %r7;
	setp.gt.u32 	%p1, %r3, 9;
	@%p1 bra 	$L__BB1_4;
	setp.eq.s32 	%p2, %r2, 0;
	@%p2 bra 	$L__BB1_3;
	add.s32 	%r10, %r4, -10;
	mul.wide.u32 	%rd6, %r10, 4;
	add.s64 	%rd7, %rd1, %rd6;
	ld.global.u32 	%r11, [%rd7];
	st.shared.u32 	[%r5], %r11;
	bra.uni 	$L__BB1_4;
$L__BB1_3:
	mov.b32 	%r12, 0;
	st.shared.u32 	[%r5], %r12;
$L__BB1_4:
	add.s32 	%r13, %r1, -10;
	setp.lt.u32 	%p3, %r3, %r13;
	@%p3 bra 	$L__BB1_8;
	mov.u32 	%r14, %nctaid.x;
	add.s32 	%r15, %r14, -1;
	setp.ge.u32 	%p4, %r2, %r15;
	@%p4 bra 	$L__BB1_7;
	add.s32 	%r17, %r4, 10;
	mul.wide.u32 	%rd8, %r17, 4;
	add.s64 	%rd9, %rd1, %rd8;
	ld.global.u32 	%r18, [%rd9];
	st.shared.u32 	[%r5+80], %r18;
	bra.uni 	$L__BB1_8;
$L__BB1_7:
	mov.b32 	%r16, 0;
	st.shared.u32 	[%r5+80], %r16;
$L__BB1_8:
	bar.sync 	0;
	setp.ge.u32 	%p5, %r4, %r6;
	@%p5 bra 	$L__BB1_10;
	ld.shared.u32 	%r19, [%r5+40];
	ld.shared.u32 	%r21, [%r5];
	ld.shared.u32 	%r23, [%r5+4];
	ld.shared.u32 	%r25, [%r5+8];
	ld.shared.u32 	%r27, [%r5+12];
	ld.shared.u32 	%r29, [%r5+16];
	ld.shared.u32 	%r31, [%r5+20];
	ld.shared.u32 	%r33, [%r5+24];
	ld.shared.u32 	%r35, [%r5+28];
	ld.shared.u32 	%r37, [%r5+32];
	ld.shared.u32 	%r39, [%r5+36];
	ld.shared.u32 	%r41, [%r5+44];
	ld.shared.u32 	%r43, [%r5+48];
	ld.shared.u32 	%r45, [%r5+52];
	ld.shared.u32 	%r47, [%r5+56];
	ld.shared.u32 	%r49, [%r5+60];
	ld.shared.u32 	%r51, [%r5+64];
	ld.shared.u32 	%r53, [%r5+68];
	ld.shared.u32 	%r55, [%r5+72];
	ld.shared.u32 	%r57, [%r5+76];
	ld.shared.u32 	%r59, [%r5+80];
	max.s32 	%r60, %r59, %r57;
	max.s32 	%r61, %r60, %r55;
	max.s32 	%r62, %r61, %r53;
	max.s32 	%r63, %r62, %r51;
	max.s32 	%r64, %r63, %r49;
	max.s32 	%r65, %r64, %r47;
	max.s32 	%r66, %r65, %r45;
	max.s32 	%r67, %r66, %r43;
	max.s32 	%r68, %r67, %r41;
	max.s32 	%r69, %r68, %r39;
	max.s32 	%r70, %r69, %r37;
	max.s32 	%r71, %r70, %r35;
	max.s32 	%r72, %r71, %r33;
	max.s32 	%r73, %r72, %r31;
	max.s32 	%r74, %r73, %r29;
	max.s32 	%r75, %r74, %r27;
	max.s32 	%r76, %r75, %r25;
	max.s32 	%r77, %r76, %r23;
	max.s32 	%r78, %r77, %r21;
	setp.lt.s32 	%p6, %r78, %r19;
	selp.u32 	%r79, 1, 0, %p6;
	cvta.to.global.u64 	%rd10, %rd2;
	add.s64 	%rd12, %rd10, %rd4;
	st.global.u32 	[%rd12], %r79;
$L__BB1_10:
	ret;

}


// ===== COMPILED SASS (sm_100) =====

	.target	sm_100

	.elftype	@"ET_EXEC"


//--------------------- .note.nv.tkinfo           --------------------------
	.section	.note.nv.tkinfo,"",@"SHT_NOTE"
	.sectionflags	@"SHF_NOTE_NV_TKINFO"
	.tkinfo
        /*0018*/ 	.word	0x00000002
        /*0030*/ 	.string	""
        /*0030*/ 	.string	"ptxas"
        /*0030*/ 	.string	"Cuda compilation tools, release 13.0, V13.0.88"
        /*0030*/ 	.string	"Build cuda_13.0.r13.0/compiler.36424714_0"
        /*0030*/ 	.string	"-arch sm_100 -m 64 "



//--------------------- .note.nv.cuinfo           --------------------------
	.section	.note.nv.cuinfo,"",@"SHT_NOTE"
	.sectionflags	@"SHF_NOTE_NV_CUINFO"
        /*0018*/ 	.short	0x0002
        /*001a*/ 	.short	0x0064
        /*001c*/ 	.short	0x0082
	.zero		2


//--------------------- .nv.info                  --------------------------
	.section	.nv.info,"",@"SHT_CUDA_INFO"
	.align	4


	//----- nvinfo : EIATTR_REGCOUNT
	.align		4
        /*0000*/ 	.byte	0x04, 0x2f
        /*0002*/ 	.short	(.L_1 - .L_0)
	.align		4
.L_0:
        /*0004*/ 	.word	index@(_Z11compute_gpuPiS_i)
        /*0008*/ 	.word	0x00000020


	//----- nvinfo : EIATTR_FRAME_SIZE
	.align		4
.L_1:
        /*000c*/ 	.byte	0x04, 0x11
        /*000e*/ 	.short	(.L_3 - .L_2)
	.align		4
.L_2:
        /*0010*/ 	.word	index@(_Z11compute_gpuPiS_i)
        /*0014*/ 	.word	0x00000000


	//----- nvinfo : EIATTR_REGCOUNT
	.align		4
.L_3:
        /*0018*/ 	.byte	0x04, 0x2f
        /*001a*/ 	.short	(.L_5 - .L_4)
	.align		4
.L_4:
        /*001c*/ 	.word	index@(_Z18compute_shared_gpuPiS_i)
        /*0020*/ 	.word	0x00000019


	//----- nvinfo : EIATTR_FRAME_SIZE
	.align		4
.L_5:
        /*0024*/ 	.byte	0x04, 0x11
        /*0026*/ 	.short	(.L_7 - .L_6)
	.align		4
.L_6:
        /*0028*/ 	.word	index@(_Z18compute_shared_gpuPiS_i)
        /*002c*/ 	.word	0x00000000


	//----- nvinfo : EIATTR_MIN_STACK_SIZE
	.align		4
.L_7:
        /*0030*/ 	.byte	0x04, 0x12
        /*0032*/ 	.short	(.L_9 - .L_8)
	.align		4
.L_8:
        /*0034*/ 	.word	index@(_Z18compute_shared_gpuPiS_i)
        /*0038*/ 	.word	0x00000000


	//----- nvinfo : EIATTR_MIN_STACK_SIZE
	.align		4
.L_9:
        /*003c*/ 	.byte	0x04, 0x12
        /*003e*/ 	.short	(.L_11 - .L_10)
	.align		4
.L_10:
        /*0040*/ 	.word	index@(_Z11compute_gpuPiS_i)
        /*0044*/ 	.word	0x00000000
.L_11:


//--------------------- .nv.compat                --------------------------
	.section	.nv.compat,"",@"SHT_CUDA_COMPAT_INFO"
	.align	4
        /*0000*/ 	.byte	0x02, 0x09, 0x00, 0x00, 0x02, 0x02, 0x01, 0x00, 0x02, 0x05, 0x05, 0x00, 0x03, 0x07, 0x01, 0x01
        /*0010*/ 	.byte	0x02, 0x03, 0x00, 0x00, 0x02, 0x06, 0x01, 0x00, 0x04, 0x0b, 0x08, 0x00, 0x09, 0x00, 0x00, 0x00
        /*0020*/ 	.byte	0x00, 0x00, 0x00, 0x00


//--------------------- .nv.info._Z18compute_shared_gpuPiS_i --------------------------
	.section	.nv.info._Z18compute_shared_gpuPiS_i,"",@"SHT_CUDA_INFO"
	.sectionflags	@""
	.align	4


	//----- nvinfo : EIATTR_CUDA_API_VERSION
	.align		4
        /*0000*/ 	.byte	0x04, 0x37
        /*0002*/ 	.short	(.L_13 - .L_12)
.L_12:
        /*0004*/ 	.word	0x00000082


	//----- nvinfo : EIATTR_KPARAM_INFO
	.align		4
.L_13:
        /*0008*/ 	.byte	0x04, 0x17
        /*000a*/ 	.short	(.L_15 - .L_14)
.L_14:
        /*000c*/ 	.word	0x00000000
        /*0010*/ 	.short	0x0002
        /*0012*/ 	.short	0x0010
        /*0014*/ 	.byte	0x00, 0xf0, 0x11, 0x00


	//----- nvinfo : EIATTR_KPARAM_INFO
	.align		4
.L_15:
        /*0018*/ 	.byte	0x04, 0x17
        /*001a*/ 	.short	(.L_17 - .L_16)
.L_16:
        /*001c*/ 	.word	0x00000000
        /*0020*/ 	.short	0x0001
        /*0022*/ 	.short	0x0008
        /*0024*/ 	.byte	0x00, 0xf5, 0x21, 0x00


	//----- nvinfo : EIATTR_KPARAM_INFO
	.align		4
.L_17:
        /*0028*/ 	.byte	0x04, 0x17
        /*002a*/ 	.short	(.L_19 - .L_18)
.L_18:
        /*002c*/ 	.word	0x00000000
        /*0030*/ 	.short	0x0000
        /*0032*/ 	.short	0x0000
        /*0034*/ 	.byte	0x00, 0xf5, 0x21, 0x00


	//----- nvinfo : EIATTR_SPARSE_MMA_MASK
	.align		4
.L_19:
        /*0038*/ 	.byte	0x03, 0x50
        /*003a*/ 	.short	0x0000


	//----- nvinfo : EIATTR_MAXREG_COUNT
	.align		4
        /*003c*/ 	.byte	0x03, 0x1b
        /*003e*/ 	.short	0x00ff


	//----- nvinfo : EIATTR_NUM_BARRIERS
	.align		4
        /*0040*/ 	.byte	0x02, 0x4c
        /*0042*/ 	.byte	0x01
	.zero		1


	//----- nvinfo : EIATTR_MERCURY_ISA_VERSION
	.align		4
        /*0044*/ 	.byte	0x03, 0x5f
        /*0046*/ 	.short	0x0101


	//----- nvinfo : EIATTR_VRC_CTA_INIT_COUNT
	.align		4
        /*0048*/ 	.byte	0x02, 0x4a
	.zero		1
	.zero		1


	//----- nvinfo : EIATTR_EXIT_INSTR_OFFSETS
	.align		4
        /*004c*/ 	.byte	0x04, 0x1c
        /*004e*/ 	.short	(.L_21 - .L_20)


	//   ....[0]....
.L_20:
        /*0050*/ 	.word	0x000002c0


	//   ....[1]....
        /*0054*/ 	.word	0x00000510


	//----- nvinfo : EIATTR_CRS_STACK_SIZE
	.align		4
.L_21:
        /*0058*/ 	.byte	0x04, 0x1e
        /*005a*/ 	.short	(.L_23 - .L_22)
.L_22:
        /*005c*/ 	.word	0x00000000


	//----- nvinfo : EIATTR_CBANK_PARAM_SIZE
	.align		4
.L_23:
        /*0060*/ 	.byte	0x03, 0x19
        /*0062*/ 	.short	0x0014


	//----- nvinfo : EIATTR_PARAM_CBANK
	.align		4
        /*0064*/ 	.byte	0x04, 0x0a
        /*0066*/ 	.short	(.L_25 - .L_24)
	.align		4
.L_24:
        /*0068*/ 	.word	index@(.nv.constant0._Z18compute_shared_gpuPiS_i)
        /*006c*/ 	.short	0x0380
        /*006e*/ 	.short	0x0014


	//----- nvinfo : EIATTR_SW_WAR
	.align		4
.L_25:
        /*0070*/ 	.byte	0x04, 0x36
        /*0072*/ 	.short	(.L_27 - .L_26)
.L_26:
        /*0074*/ 	.word	0x00000008
.L_27:


//--------------------- .nv.info._Z11compute_gpuPiS_i --------------------------
	.section	.nv.info._Z11compute_gpuPiS_i,"",@"SHT_CUDA_INFO"
	.sectionflags	@""
	.align	4


	//----- nvinfo : EIATTR_CUDA_API_VERSION
	.align		4
        /*0000*/ 	.byte	0x04, 0x37
        /*0002*/ 	.short	(.L_29 - .L_28)
.L_28:
        /*0004*/ 	.word	0x00000082


	//----- nvinfo : EIATTR_KPARAM_INFO
	.align		4
.L_29:
        /*0008*/ 	.byte	0x04, 0x17
        /*000a*/ 	.short	(.L_31 - .L_30)
.L_30:
        /*000c*/ 	.word	0x00000000
        /*0010*/ 	.short	0x0002
        /*0012*/ 	.short	0x0010
        /*0014*/ 	.byte	0x00, 0xf0, 0x11, 0x00


	//----- nvinfo : EIATTR_KPARAM_INFO
	.align		4
.L_31:
        /*0018*/ 	.byte	0x04, 0x17
        /*001a*/ 	.short	(.L_33 - .L_32)
.L_32:
        /*001c*/ 	.word	0x00000000
        /*0020*/ 	.short	0x0001
        /*0022*/ 	.short	0x0008
        /*0024*/ 	.byte	0x00, 0xf5, 0x21, 0x00


	//----- nvinfo : EIATTR_KPARAM_INFO
	.align		4
.L_33:
        /*0028*/ 	.byte	0x04, 0x17
        /*002a*/ 	.short	(.L_35 - .L_34)
.L_34:
        /*002c*/ 	.word	0x00000000
        /*0030*/ 	.short	0x0000
        /*0032*/ 	.short	0x0000
        /*0034*/ 	.byte	0x00, 0xf5, 0x21, 0x00


	//----- nvinfo : EIATTR_SPARSE_MMA_MASK
	.align		4
.L_35:
        /*0038*/ 	.byte	0x03, 0x50
        /*003a*/ 	.short	0x0000


	//----- nvinfo : EIATTR_MAXREG_COUNT
	.align		4
        /*003c*/ 	.byte	0x03, 0x1b
        /*003e*/ 	.short	0x00ff


	//----- nvinfo : EIATTR_MERCURY_ISA_VERSION
	.align		4
        /*0040*/ 	.byte	0x03, 0x5f
        /*0042*/ 	.short	0x0101


	//----- nvinfo : EIATTR_VRC_CTA_INIT_COUNT
	.align		4
        /*0044*/ 	.byte	0x02, 0x4a
	.zero		1
	.zero		1


	//----- nvinfo : EIATTR_EXIT_INSTR_OFFSETS
	.align		4
        /*0048*/ 	.byte	0x04, 0x1c
        /*004a*/ 	.short	(.L_37 - .L_36)


	//   ....[0]....
.L_36:
        /*004c*/ 	.word	0x00000070


	//   ....[1]....
        /*0050*/ 	.word	0x000009a0


	//----- nvinfo : EIATTR_CBANK_PARAM_SIZE
	.align		4
.L_37:
        /*0054*/ 	.byte	0x03, 0x19
        /*0056*/ 	.short	0x0014


	//----- nvinfo : EIATTR_PARAM_CBANK
	.align		4
        /*0058*/ 	.byte	0x04, 0x0a
        /*005a*/ 	.short	(.L_39 - .L_38)
	.align		4
.L_38:
        /*005c*/ 	.word	index@(.nv.constant0._Z11compute_gpuPiS_i)
        /*0060*/ 	.short	0x0380
        /*0062*/ 	.short	0x0014


	//----- nvinfo : EIATTR_SW_WAR
	.align		4
.L_39:
        /*0064*/ 	.byte	0x04, 0x36
        /*0066*/ 	.short	(.L_41 - .L_40)
.L_40:
        /*0068*/ 	.word	0x00000008
.L_41:


//--------------------- .nv.callgraph             --------------------------
	.section	.nv.callgraph,"",@"SHT_CUDA_CALLGRAPH"
	.align	4
	.sectionentsize	8
	.align		4
        /*0000*/ 	.word	0x00000000
	.align		4
        /*0004*/ 	.word	0xffffffff
	.align		4
        /*0008*/ 	.word	0x00000000
	.align		4
        /*000c*/ 	.word	0xfffffffe
	.align		4
        /*0010*/ 	.word	0x00000000
	.align		4
        /*0014*/ 	.word	0xfffffffd
	.align		4
        /*0018*/ 	.word	0x00000000
	.align		4
        /*001c*/ 	.word	0xfffffffc


//--------------------- .text._Z18compute_shared_gpuPiS_i --------------------------
	.section	.text._Z18compute_shared_gpuPiS_i,"ax",@progbits
	.align	128
        .global         _Z18compute_shared_gpuPiS_i
        .type           _Z18compute_shared_gpuPiS_i,@function
        .size           _Z18compute_shared_gpuPiS_i,(.L_x_8 - _Z18compute_shared_gpuPiS_i)
        .other          _Z18compute_shared_gpuPiS_i,@"STO_CUDA_ENTRY STV_DEFAULT"
_Z18compute_shared_gpuPiS_i:
.text._Z18compute_shared_gpuPiS_i:
[----:B------:R-:W-:Y:S01]  /*0000*/  LDC R1, c[0x0][0x37c] ;  /* 0x0000df00ff017b82 */ /* 0x000fe20000000800 */
[----:B------:R-:W0:Y:S07]  /*0010*/  S2R R8, SR_TID.X ;  /* 0x0000000000087919 */ /* 0x000e2e0000002100 */
[----:B------:R-:W1:Y:S01]  /*0020*/  LDC.64 R6, c[0x0][0x380] ;  /* 0x0000e000ff067b82 */ /* 0x000e620000000a00 */
[----:B------:R-:W0:Y:S01]  /*0030*/  LDCU UR6, c[0x0][0x360] ;  /* 0x00006c00ff0677ac */ /* 0x000e220008000800 */
[----:B------:R-:W0:Y:S01]  /*0040*/  S2R R3, SR_CTAID.X ;  /* 0x0000000000037919 */ /* 0x000e220000002500 */
[----:B------:R-:W2:Y:S01]  /*0050*/  LDCU.64 UR8, c[0x0][0x358] ;  /* 0x00006b00ff0877ac */ /* 0x000ea20008000a00 */
[----:B0-----:R-:W-:-:S04]  /*0060*/  IMAD R0, R3, UR6, R8 ;  /* 0x0000000603007c24 */ /* 0x001fc8000f8e0208 */
[----:B-1----:R-:W-:-:S06]  /*0070*/  IMAD.WIDE.U32 R4, R0, 0x4, R6 ;  /* 0x0000000400047825 */ /* 0x002fcc00078e0006 */
[----:B--2---:R-:W2:Y:S01]  /*0080*/  LDG.E R5, desc[UR8][R4.64] ;  /* 0x0000000804057981 */ /* 0x004ea2000c1e1900 */
[----:B------:R-:W0:Y:S01]  /*0090*/  S2UR UR5, SR_CgaCtaId ;  /* 0x00000000000579c3 */ /* 0x000e220000008800 */
[----:B------:R-:W-:Y:S01]  /*00a0*/  UMOV UR4, 0x400 ;  /* 0x0000040000047882 */ /* 0x000fe20000000000 */
[----:B------:R-:W-:Y:S01]  /*00b0*/  ISETP.GT.U32.AND P0, PT, R8, 0x9, PT ;  /* 0x000000090800780c */ /* 0x000fe20003f04070 */
[----:B------:R-:W-:Y:S01]  /*00c0*/  BSSY.RECONVERGENT B0, `(.L_x_0) ;  /* 0x000000d000007945 */ /* 0x000fe20003800200 */
[----:B0-----:R-:W-:-:S06]  /*00d0*/  ULEA UR4, UR5, UR4, 0x18 ;  /* 0x0000000405047291 */ /* 0x001fcc000f8ec0ff */
[----:B------:R-:W-:-:S05]  /*00e0*/  LEA R2, R8, UR4, 0x2 ;  /* 0x0000000408027c11 */ /* 0x000fca000f8e10ff */
[----:B--2---:R0:W-:Y:S01]  /*00f0*/  STS [R2+0x28], R5 ;  /* 0x0000280502007388 */ /* 0x0041e20000000800 */
[----:B------:R-:W-:Y:S05]  /*0100*/  @P0 BRA `(.L_x_1) ;  /* 0x0000000000200947 */ /* 0x000fea0003800000 */
[----:B------:R-:W-:-:S13]  /*0110*/  ISETP.NE.AND P0, PT, R3, RZ, PT ;  /* 0x000000ff0300720c */ /* 0x000fda0003f05270 */
[----:B------:R-:W-:Y:S05]  /*0120*/  @!P0 BRA `(.L_x_2) ;  /* 0x0000000000148947 */ /* 0x000fea0003800000 */
[----:B0-----:R-:W-:-:S04]  /*0130*/  VIADD R5, R0, 0xfffffff6 ;  /* 0xfffffff600057836 */ /* 0x001fc80000000000 */
[----:B------:R-:W-:-:S06]  /*0140*/  IMAD.WIDE.U32 R4, R5, 0x4, R6 ;  /* 0x0000000405047825 */ /* 0x000fcc00078e0006 */
[----:B------:R-:W2:Y:S04]  /*0150*/  LDG.E R5, desc[UR8][R4.64] ;  /* 0x0000000804057981 */ /* 0x000ea8000c1e1900 */
[----:B--2---:R1:W-:Y:S01]  /*0160*/  STS [R2], R5 ;  /* 0x0000000502007388 */ /* 0x0043e20000000800 */
[----:B------:R-:W-:Y:S05]  /*0170*/  BRA `(.L_x_1) ;  /* 0x0000000000047947 */ /* 0x000fea0003800000 */
.L_x_2:
[----:B------:R2:W-:Y:S02]  /*0180*/  STS [R2], RZ ;  /* 0x000000ff02007388 */ /* 0x0005e40000000800 */
.L_x_1:
[----:B------:R-:W-:Y:S05]  /*0190*/  BSYNC.RECONVERGENT B0 ;  /* 0x0000000000007941 */ /* 0x000fea0003800200 */
.L_x_0:
[----:B------:R-:W-:Y:S01]  /*01a0*/  UIADD3 UR4, UPT, UPT, UR6, -0xa, URZ ;  /* 0xfffffff606047890 */ /* 0x000fe2000fffe0ff */
[----:B------:R-:W-:Y:S05]  /*01b0*/  BSSY.RECONVERGENT B0, `(.L_x_3) ;  /* 0x000000d000007945 */ /* 0x000fea0003800200 */
[----:B------:R-:W-:-:S13]  /*01c0*/  ISETP.GE.U32.AND P0, PT, R8, UR4, PT ;  /* 0x0000000408007c0c */ /* 0x000fda000bf06070 */
[----:B------:R-:W-:Y:S05]  /*01d0*/  @!P0 BRA `(.L_x_4) ;  /* 0x0000000000288947 */ /* 0x000fea0003800000 */
[----:B------:R-:W3:Y:S02]  /*01e0*/  LDCU UR4, c[0x0][0x370] ;  /* 0x00006e00ff0477ac */ /* 0x000ee40008000800 */
[----:B---3--:R-:W-:-:S06]  /*01f0*/  UIADD3 UR4, UPT, UPT, UR4, -0x1, URZ ;  /* 0xffffffff04047890 */ /* 0x008fcc000fffe0ff */
[----:B------:R-:W-:-:S13]  /*0200*/  ISETP.GE.U32.AND P0, PT, R3, UR4, PT ;  /* 0x0000000403007c0c */ /* 0x000fda000bf06070 */
[----:B------:R-:W-:Y:S05]  /*0210*/  @P0 BRA `(.L_x_5) ;  /* 0x0000000000140947 */ /* 0x000fea0003800000 */
[----:B01----:R-:W-:-:S04]  /*0220*/  VIADD R5, R0, 0xa ;  /* 0x0000000a00057836 */ /* 0x003fc80000000000 */
[----:B------:R-:W-:-:S06]  /*0230*/  IMAD.WIDE.U32 R4, R5, 0x4, R6 ;  /* 0x0000000405047825 */ /* 0x000fcc00078e0006 */
[----:B------:R-:W3:Y:S04]  /*0240*/  LDG.E R5, desc[UR8][R4.64] ;  /* 0x0000000804057981 */ /* 0x000ee8000c1e1900 */
[----:B---3--:R4:W-:Y:S01]  /*0250*/  STS [R2+0x50], R5 ;  /* 0x0000500502007388 */ /* 0x0089e20000000800 */
[----:B------:R-:W-:Y:S05]  /*0260*/  BRA `(.L_x_4) ;  /* 0x0000000000047947 */ /* 0x000fea0003800000 */
.L_x_5:
[----:B------:R3:W-:Y:S02]  /*0270*/  STS [R2+0x50], RZ ;  /* 0x000050ff02007388 */ /* 0x0007e40000000800 */
.L_x_4:
[----:B------:R-:W-:Y:S05]  /*0280*/  BSYNC.RECONVERGENT B0 ;  /* 0x0000000000007941 */ /* 0x000fea0003800200 */
.L_x_3:
[----:B------:R-:W5:Y:S01]  /*0290*/  LDCU UR4, c[0x0][0x390] ;  /* 0x00007200ff0477ac */ /* 0x000f620008000800 */
[----:B------:R-:W-:Y:S01]  /*02a0*/  BAR.SYNC.DEFER_BLOCKING 0x0 ;  /* 0x0000000000007b1d */ /* 0x000fe20000010000 */
[----:B-----5:R-:W-:-:S13]  /*02b0*/  ISETP.GE.U32.AND P0, PT, R0, UR4, PT ;  /* 0x0000000400007c0c */ /* 0x020fda000bf06070 */
[----:B------:R-:W-:Y:S05]  /*02c0*/  @P0 EXIT ;  /* 0x000000000000094d */ /* 0x000fea0003800000 */
[----:B------:R-:W-:Y:S04]  /*02d0*/  LDS R11, [R2+0x48] ;  /* 0x00004800020b7984 */ /* 0x000fe80000000800 */
[----:B------:R-:W-:Y:S04]  /*02e0*/  LDS R22, [R2+0x4c] ;  /* 0x00004c0002167984 */ /* 0x000fe80000000800 */
[----:B------:R-:W5:Y:S04]  /*02f0*/  LDS R21, [R2+0x50] ;  /* 0x0000500002157984 */ /* 0x000f680000000800 */
[----:B------:R-:W-:Y:S04]  /*0300*/  LDS R19, [R2+0x40] ;  /* 0x0000400002137984 */ /* 0x000fe80000000800 */
[----:B------:R-:W0:Y:S04]  /*0310*/  LDS R20, [R2+0x44] ;  /* 0x0000440002147984 */ /* 0x000e280000000800 */
[----:B------:R-:W-:Y:S04]  /*0320*/  LDS R17, [R2+0x38] ;  /* 0x0000380002117984 */ /* 0x000fe80000000800 */
[----:B------:R-:W1:Y:S04]  /*0330*/  LDS R18, [R2+0x3c] ;  /* 0x00003c0002127984 */ /* 0x000e680000000800 */
[----:B------:R-:W-:Y:S04]  /*0340*/  LDS R15, [R2+0x30] ;  /* 0x00003000020f7984 */ /* 0x000fe80000000800 */
[----:B------:R-:W2:Y:S04]  /*0350*/  LDS R16, [R2+0x34] ;  /* 0x0000340002107984 */ /* 0x000ea80000000800 */
[----:B------:R-:W-:Y:S04]  /*0360*/  LDS R13, [R2+0x24] ;  /* 0x00002400020d7984 */ /* 0x000fe80000000800 */
[----:B------:R-:W3:Y:S04]  /*0370*/  LDS R14, [R2+0x2c] ;  /* 0x00002c00020e7984 */ /* 0x000ee80000000800 */
[----:B------:R-:W-:Y:S04]  /*0380*/  LDS R3, [R2+0x1c] ;  /* 0x00001c0002037984 */ /* 0x000fe80000000800 */
[----:B------:R-:W3:Y:S01]  /*0390*/  LDS R12, [R2+0x20] ;  /* 0x00002000020c7984 */ /* 0x000ee20000000800 */
[----:B-----5:R-:W-:-:S03]  /*03a0*/  VIMNMX3 R21, R21, R22, R11, !PT ;  /* 0x000000161515720f */ /* 0x020fc6000780010b */
[----:B------:R-:W-:Y:S04]  /*03b0*/  LDS R9, [R2+0x14] ;  /* 0x0000140002097984 */ /* 0x000fe80000000800 */
[----:B------:R-:W5:Y:S01]  /*03c0*/  LDS R10, [R2+0x18] ;  /* 0x00001800020a7984 */ /* 0x000f620000000800 */
[----:B0-----:R-:W-:-:S03]  /*03d0*/  VIMNMX3 R19, R21, R20, R19, !PT ;  /* 0x000000141513720f */ /* 0x001fc60007800113 */
[----:B------:R-:W-:Y:S04]  /*03e0*/  LDS R7, [R2+0xc] ;  /* 0x00000c0002077984 */ /* 0x000fe80000000800 */
[----:B------:R-:W0:Y:S01]  /*03f0*/  LDS R8, [R2+0x10] ;  /* 0x0000100002087984 */ /* 0x000e220000000800 */
[----:B-1----:R-:W-:-:S03]  /*0400*/  VIMNMX3 R17, R19, R18, R17, !PT ;  /* 0x000000121311720f */ /* 0x002fc60007800111 */
[----:B----4-:R-:W-:Y:S04]  /*0410*/  LDS R5, [R2+0x4] ;  /* 0x0000040002057984 */ /* 0x010fe80000000800 */
[----:B------:R-:W1:Y:S01]  /*0420*/  LDS R6, [R2+0x8] ;  /* 0x0000080002067984 */ /* 0x000e620000000800 */
[----:B--2---:R-:W-:-:S03]  /*0430*/  VIMNMX3 R15, R17, R16, R15, !PT ;  /* 0x00000010110f720f */ /* 0x004fc6000780010f */
[----:B------:R-:W2:Y:S04]  /*0440*/  LDS R4, [R2] ;  /* 0x0000000002047984 */ /* 0x000ea80000000800 */
[----:B------:R-:W4:Y:S01]  /*0450*/  LDS R11, [R2+0x28] ;  /* 0x00002800020b7984 */ /* 0x000f220000000800 */
[----:B---3--:R-:W-:Y:S02]  /*0460*/  VIMNMX3 R13, R15, R14, R13, !PT ;  /* 0x0000000e0f0d720f */ /* 0x008fe4000780010d */
[----:B------:R-:W3:Y:S02]  /*0470*/  LDC.64 R14, c[0x0][0x388] ;  /* 0x0000e200ff0e7b82 */ /* 0x000ee40000000a00 */
[----:B------:R-:W-:-:S04]  /*0480*/  VIMNMX3 R3, R13, R12, R3, !PT ;  /* 0x0000000c0d03720f */ /* 0x000fc80007800103 */
[----:B-----5:R-:W-:-:S04]  /*0490*/  VIMNMX3 R3, R3, R10, R9, !PT ;  /* 0x0000000a0303720f */ /* 0x020fc80007800109 */
[----:B0-----:R-:W-:Y:S01]  /*04a0*/  VIMNMX3 R3, R3, R8, R7, !PT ;  /* 0x000000080303720f */ /* 0x001fe20007800107 */
[----:B---3--:R-:W-:-:S03]  /*04b0*/  IMAD.WIDE.U32 R14, R0, 0x4, R14 ;  /* 0x00000004000e7825 */ /* 0x008fc600078e000e */
[----:B-1----:R-:W-:-:S04]  /*04c0*/  VIMNMX3 R3, R3, R6, R5, !PT ;  /* 0x000000060303720f */ /* 0x002fc80007800105 */
[----:B--2---:R-:W-:-:S04]  /*04d0*/  VIMNMX R4, PT, PT, R4, R3, !PT ;  /* 0x0000000304047248 */ /* 0x004fc80007fe0100 */
[----:B----4-:R-:W-:-:S04]  /*04e0*/  ISETP.GE.AND P0, PT, R4, R11, PT ;  /* 0x0000000b0400720c */ /* 0x010fc80003f06270 */
[----:B------:R-:W-:-:S05]  /*04f0*/  SEL R3, RZ, 0x1, P0 ;  /* 0x00000001ff037807 */ /* 0x000fca0000000000 */
[----:B------:R-:W-:Y:S01]  /*0500*/  STG.E desc[UR8][R14.64], R3 ;  /* 0x000000030e007986 */ /* 0x000fe2000c101908 */
[----:B------:R-:W-:Y:S05]  /*0510*/  EXIT ;  /* 0x000000000000794d */ /* 0x000fea0003800000 */
.L_x_6:
[----:B------:R-:W-:-:S00]  /*0520*/  BRA `(.L_x_6) ;  /* 0xfffffffc00fc7947 */ /* 0x000fc0000383ffff */
[----:B------:R-:W-:-:S00]  /*0530*/  NOP ;  /* 0x0000000000007918 */ /* 0x000fc00000000000 */
        /* <DEDUP_REMOVED lines=12> */
.L_x_8:


//--------------------- .text._Z11compute_gpuPiS_i --------------------------
	.section	.text._Z11compute_gpuPiS_i,"ax",@progbits
	.align	128
        .global         _Z11compute_gpuPiS_i
        .type           _Z11compute_gpuPiS_i,@function
        .size           _Z11compute_gpuPiS_i,(.L_x_9 - _Z11compute_gpuPiS_i)
        .other          _Z11compute_gpuPiS_i,@"STO_CUDA_ENTRY STV_DEFAULT"
_Z11compute_gpuPiS_i:
.text._Z11compute_gpuPiS_i:
[----:B------:R-:W-:Y:S01]  /*0000*/  LDC R1, c[0x0][0x37c] ;  /* 0x0000df00ff017b82 */ /* 0x000fe20000000800 */
[----:B------:R-:W0:Y:S01]  /*0010*/  S2R R7, SR_CTAID.X ;  /* 0x0000000000077919 */ /* 0x000e220000002500 */
[----:B------:R-:W0:Y:S01]  /*0020*/  LDCU UR4, c[0x0][0x360] ;  /* 0x00006c00ff0477ac */ /* 0x000e220008000800 */
[----:B------:R-:W0:Y:S01]  /*0030*/  S2R R0, SR_TID.X ;  /* 0x0000000000007919 */ /* 0x000e220000002100 */
[----:B------:R-:W1:Y:S01]  /*0040*/  LDCU UR6, c[0x0][0x390] ;  /* 0x00007200ff0677ac */ /* 0x000e620008000800 */
[----:B0-----:R-:W-:-:S05]  /*0050*/  IMAD R7, R7, UR4, R0 ;  /* 0x0000000407077c24 */ /* 0x001fca000f8e0200 */
[----:B-1----:R-:W-:-:S13]  /*0060*/  ISETP.GE.U32.AND P0, PT, R7, UR6, PT ;  /* 0x0000000607007c0c */ /* 0x002fda000bf06070 */
[----:B------:R-:W-:Y:S05]  /*0070*/  @P0 EXIT ;  /* 0x000000000000094d */ /* 0x000fea0003800000 */
[----:B------:R-:W0:Y:S01]  /*0080*/  LDC.64 R4, c[0x0][0x380] ;  /* 0x0000e000ff047b82 */ /* 0x000e220000000a00 */
[C---:B------:R-:W-:Y:S01]  /*0090*/  VIADD R9, R7.reuse, 0xfffffff6 ;  /* 0xfffffff607097836 */ /* 0x040fe20000000000 */
[----:B------:R-:W1:Y:S01]  /*00a0*/  LDCU.64 UR4, c[0x0][0x358] ;  /* 0x00006b00ff0477ac */ /* 0x000e620008000a00 */
[----:B------:R-:W-:-:S03]  /*00b0*/  VIADD R11, R7, 0xfffffff7 ;  /* 0xfffffff7070b7836 */ /* 0x000fc60000000000 */
[----:B------:R-:W-:Y:S02]  /*00c0*/  ISETP.GE.U32.AND P6, PT, R9, UR6, PT ;  /* 0x0000000609007c0c */ /* 0x000fe4000bfc6070 */
[----:B------:R-:W-:-:S11]  /*00d0*/  ISETP.GE.U32.AND P4, PT, R11, UR6, PT ;  /* 0x000000060b007c0c */ /* 0x000fd6000bf86070 */
[----:B0-----:R-:W-:-:S04]  /*00e0*/  @!P6 IMAD.WIDE.U32 R8, R9, 0x4, R4 ;  /* 0x000000040908e825 */ /* 0x001fc800078e0004 */
[--C-:B------:R-:W-:Y:S02]  /*00f0*/  IMAD.WIDE.U32 R2, R7, 0x4, R4.reuse ;  /* 0x0000000407027825 */ /* 0x100fe400078e0004 */
[----:B-1----:R-:W2:Y:S02]  /*0100*/  @!P6 LDG.E R9, desc[UR4][R8.64] ;  /* 0x000000040809e981 */ /* 0x002ea4000c1e1900 */
[----:B------:R-:W-:Y:S02]  /*0110*/  @!P4 IMAD.WIDE.U32 R10, R11, 0x4, R4 ;  /* 0x000000040b0ac825 */ /* 0x000fe400078e0004 */
[----:B------:R-:W2:Y:S04]  /*0120*/  @!P6 LDG.E R0, desc[UR4][R2.64] ;  /* 0x000000040200e981 */ /* 0x000ea8000c1e1900 */
[----:B------:R0:W3:Y:S04]  /*0130*/  @!P4 LDG.E R10, desc[UR4][R10.64] ;  /* 0x000000040a0ac981 */ /* 0x0000e8000c1e1900 */
[----:B------:R-:W3:Y:S01]  /*0140*/  @!P4 LDG.E R15, desc[UR4][R2.64] ;  /* 0x00000004020fc981 */ /* 0x000ee2000c1e1900 */
[----:B------:R-:W-:-:S02]  /*0150*/  VIADD R13, R7, 0xfffffff8 ;  /* 0xfffffff8070d7836 */ /* 0x000fc40000000000 */
[----:B------:R-:W-:-:S03]  /*0160*/  VIADD R17, R7, 0xfffffff9 ;  /* 0xfffffff907117836 */ /* 0x000fc60000000000 */
[----:B------:R-:W-:Y:S01]  /*0170*/  ISETP.GE.U32.AND P0, PT, R13, UR6, PT ;  /* 0x000000060d007c0c */ /* 0x000fe2000bf06070 */
[----:B------:R-:W-:Y:S01]  /*0180*/  VIADD R19, R7, 0xfffffffa ;  /* 0xfffffffa07137836 */ /* 0x000fe20000000000 */
[----:B------:R-:W-:Y:S01]  /*0190*/  ISETP.GE.U32.AND P1, PT, R17, UR6, PT ;  /* 0x0000000611007c0c */ /* 0x000fe2000bf26070 */
[----:B------:R-:W-:-:S03]  /*01a0*/  VIADD R21, R7, 0xfffffffb ;  /* 0xfffffffb07157836 */ /* 0x000fc60000000000 */
[----:B------:R-:W-:Y:S01]  /*01b0*/  ISETP.GE.U32.AND P3, PT, R19, UR6, PT ;  /* 0x0000000613007c0c */ /* 0x000fe2000bf66070 */
[----:B0-----:R-:W-:Y:S01]  /*01c0*/  VIADD R11, R7, 0xfffffffc ;  /* 0xfffffffc070b7836 */ /* 0x001fe20000000000 */
[----:B------:R-:W-:-:S05]  /*01d0*/  ISETP.GE.U32.AND P2, PT, R21, UR6, PT ;  /* 0x0000000615007c0c */ /* 0x000fca000bf46070 */
[----:B------:R-:W-:-:S04]  /*01e0*/  @!P0 IMAD.WIDE.U32 R12, R13, 0x4, R4 ;  /* 0x000000040d0c8825 */ /* 0x000fc800078e0004 */
[--C-:B------:R-:W-:Y:S01]  /*01f0*/  @!P1 IMAD.WIDE.U32 R16, R17, 0x4, R4.reuse ;  /* 0x0000000411109825 */ /* 0x100fe200078e0004 */
[----:B------:R0:W4:Y:S03]  /*0200*/  @!P0 LDG.E R6, desc[UR4][R12.64] ;  /* 0x000000040c068981 */ /* 0x000126000c1e1900 */
[--C-:B------:R-:W-:Y:S01]  /*0210*/  @!P3 IMAD.WIDE.U32 R18, R19, 0x4, R4.reuse ;  /* 0x000000041312b825 */ /* 0x100fe200078e0004 */
[----:B------:R-:W5:Y:S03]  /*0220*/  @!P1 LDG.E R8, desc[UR4][R16.64] ;  /* 0x0000000410089981 */ /* 0x000f66000c1e1900 */
[----:B------:R-:W-:Y:S01]  /*0230*/  @!P2 IMAD.WIDE.U32 R20, R21, 0x4, R4 ;  /* 0x000000041514a825 */ /* 0x000fe200078e0004 */
[----:B------:R-:W5:Y:S03]  /*0240*/  @!P3 LDG.E R23, desc[UR4][R2.64] ;  /* 0x000000040217b981 */ /* 0x000f66000c1e1900 */
[----:B0-----:R-:W-:Y:S01]  /*0250*/  VIADD R13, R7, 0xfffffffd ;  /* 0xfffffffd070d7836 */ /* 0x001fe20000000000 */
[----:B------:R-:W5:Y:S04]  /*0260*/  @!P3 LDG.E R18, desc[UR4][R18.64] ;  /* 0x000000041212b981 */ /* 0x000f68000c1e1900 */
[----:B------:R-:W5:Y:S04]  /*0270*/  @!P2 LDG.E R20, desc[UR4][R20.64] ;  /* 0x000000041414a981 */ /* 0x000f68000c1e1900 */
[----:B------:R-:W5:Y:S01]  /*0280*/  @!P2 LDG.E R17, desc[UR4][R2.64] ;  /* 0x000000040211a981 */ /* 0x000f62000c1e1900 */
[----:B--2---:R-:W-:Y:S01]  /*0290*/  @!P6 ISETP.GT.AND P5, PT, R0, R9, PT ;  /* 0x000000090000e20c */ /* 0x004fe20003fa4270 */
[----:B------:R-:W-:-:S02]  /*02a0*/  IMAD.MOV.U32 R0, RZ, RZ, 0x1 ;  /* 0x00000001ff007424 */ /* 0x000fc400078e00ff */
[----:B------:R-:W4:Y:S01]  /*02b0*/  @!P0 LDG.E R9, desc[UR4][R2.64] ;  /* 0x0000000402098981 */ /* 0x000f22000c1e1900 */
[----:B------:R-:W-:Y:S02]  /*02c0*/  @!P6 SEL R0, RZ, 0x1, !P5 ;  /* 0x00000001ff00e807 */ /* 0x000fe40006800000 */
[----:B------:R-:W-:Y:S02]  /*02d0*/  ISETP.GE.U32.AND P5, PT, R11, UR6, PT ;  /* 0x000000060b007c0c */ /* 0x000fe4000bfa6070 */
[----:B---3--:R-:W-:Y:S02]  /*02e0*/  @!P4 ISETP.GT.AND P6, PT, R15, R10, PT ;  /* 0x0000000a0f00c20c */ /* 0x008fe40003fc4270 */
[----:B------:R-:W5:Y:S02]  /*02f0*/  @!P1 LDG.E R15, desc[UR4][R2.64] ;  /* 0x00000004020f9981 */ /* 0x000f64000c1e1900 */
[----:B------:R-:W-:Y:S02]  /*0300*/  @!P4 SEL R0, R0, RZ, P6 ;  /* 0x000000ff0000c207 */ /* 0x000fe40003000000 */
[----:B------:R-:W-:-:S05]  /*0310*/  ISETP.GE.U32.AND P4, PT, R13, UR6, PT ;  /* 0x000000060d007c0c */ /* 0x000fca000bf86070 */
[--C-:B------:R-:W-:Y:S01]  /*0320*/  @!P5 IMAD.WIDE.U32 R10, R11, 0x4, R4.reuse ;  /* 0x000000040b0ad825 */ /* 0x100fe200078e0004 */
[----:B------:R-:W2:Y:S05]  /*0330*/  @!P5 LDG.E R25, desc[UR4][R2.64] ;  /* 0x000000040219d981 */ /* 0x000eaa000c1e1900 */
[----:B------:R-:W2:Y:S02]  /*0340*/  @!P5 LDG.E R10, desc[UR4][R10.64] ;  /* 0x000000040a0ad981 */ /* 0x000ea4000c1e1900 */
[----:B------:R-:W-:Y:S02]  /*0350*/  @!P4 IMAD.WIDE.U32 R12, R13, 0x4, R4 ;  /* 0x000000040d0cc825 */ /* 0x000fe400078e0004 */
[----:B------:R-:W3:Y:S04]  /*0360*/  @!P4 LDG.E R27, desc[UR4][R2.64] ;  /* 0x00000004021bc981 */ /* 0x000ee8000c1e1900 */
[----:B------:R0:W3:Y:S02]  /*0370*/  @!P4 LDG.E R12, desc[UR4][R12.64] ;  /* 0x000000040c0cc981 */ /* 0x0000e4000c1e1900 */
[----:B0-----:R-:W-:-:S02]  /*0380*/  VIADD R13, R7, 0x2 ;  /* 0x00000002070d7836 */ /* 0x001fc40000000000 */
[----:B------:R-:W-:Y:S01]  /*0390*/  VIADD R19, R7, 0x4 ;  /* 0x0000000407137836 */ /* 0x000fe20000000000 */
[----:B----4-:R-:W-:Y:S01]  /*03a0*/  @!P0 ISETP.GT.AND P6, PT, R9, R6, PT ;  /* 0x000000060900820c */ /* 0x010fe20003fc4270 */
[----:B------:R-:W-:-:S03]  /*03b0*/  VIADD R9, R7, 0xfffffffe ;  /* 0xfffffffe07097836 */ /* 0x000fc60000000000 */
[----:B------:R-:W-:Y:S02]  /*03c0*/  @!P0 SEL R0, R0, RZ, P6 ;  /* 0x000000ff00008207 */ /* 0x000fe40003000000 */
[----:B------:R-:W-:Y:S02]  /*03d0*/  ISETP.GE.U32.AND P0, PT, R9, UR6, PT ;  /* 0x0000000609007c0c */ /* 0x000fe4000bf06070 */
[----:B-----5:R-:W-:Y:S01]  /*03e0*/  @!P1 ISETP.GT.AND P6, PT, R15, R8, PT ;  /* 0x000000080f00920c */ /* 0x020fe20003fc4270 */
[----:B------:R-:W-:-:S03]  /*03f0*/  VIADD R15, R7, 0xffffffff ;  /* 0xffffffff070f7836 */ /* 0x000fc60000000000 */
[----:B------:R-:W-:Y:S02]  /*0400*/  @!P1 SEL R0, R0, RZ, P6 ;  /* 0x000000ff00009207 */ /* 0x000fe40003000000 */
[----:B------:R-:W-:Y:S02]  /*0410*/  @!P3 ISETP.GT.AND P6, PT, R23, R18, PT ;  /* 0x000000121700b20c */ /* 0x000fe40003fc4270 */
[----:B------:R-:W-:Y:S02]  /*0420*/  ISETP.GE.U32.AND P1, PT, R15, UR6, PT ;  /* 0x000000060f007c0c */ /* 0x000fe4000bf26070 */
[----:B------:R-:W-:Y:S01]  /*0430*/  @!P3 SEL R0, R0, RZ, P6 ;  /* 0x000000ff0000b207 */ /* 0x000fe20003000000 */
[----:B------:R-:W-:Y:S01]  /*0440*/  VIADD R6, R7, 0x1 ;  /* 0x0000000107067836 */ /* 0x000fe20000000000 */
[----:B------:R-:W-:Y:S01]  /*0450*/  @!P2 ISETP.GT.AND P3, PT, R17, R20, PT ;  /* 0x000000141100a20c */ /* 0x000fe20003f64270 */
[----:B------:R-:W-:Y:S01]  /*0460*/  @!P0 IMAD.WIDE.U32 R8, R9, 0x4, R4 ;  /* 0x0000000409088825 */ /* 0x000fe200078e0004 */
[----:B------:R-:W4:Y:S01]  /*0470*/  @!P0 LDG.E R21, desc[UR4][R2.64] ;  /* 0x0000000402158981 */ /* 0x000f22000c1e1900 */
[----:B--2---:R-:W-:-:S02]  /*0480*/  @!P5 ISETP.GT.AND P6, PT, R25, R10, PT ;  /* 0x0000000a1900d20c */ /* 0x004fc40003fc4270 */
[----:B------:R-:W-:Y:S01]  /*0490*/  @!P2 SEL R0, R0, RZ, P3 ;  /* 0x000000ff0000a207 */ /* 0x000fe20001800000 */
[----:B------:R-:W-:Y:S01]  /*04a0*/  VIADD R17, R7, 0x3 ;  /* 0x0000000307117836 */ /* 0x000fe20000000000 */
[----:B------:R-:W-:Y:S02]  /*04b0*/  ISETP.GE.U32.AND P3, PT, R13, UR6, PT ;  /* 0x000000060d007c0c */ /* 0x000fe4000bf66070 */
[----:B------:R-:W-:Y:S01]  /*04c0*/  ISETP.GE.U32.AND P2, PT, R6, UR6, PT ;  /* 0x0000000606007c0c */ /* 0x000fe2000bf46070 */
[----:B------:R-:W-:Y:S01]  /*04d0*/  @!P1 IMAD.WIDE.U32 R10, R15, 0x4, R4 ;  /* 0x000000040f0a9825 */ /* 0x000fe200078e0004 */
[----:B------:R0:W4:Y:S01]  /*04e0*/  @!P0 LDG.E R6, desc[UR4][R8.64] ;  /* 0x0000000408068981 */ /* 0x000122000c1e1900 */
[----:B------:R-:W-:Y:S02]  /*04f0*/  @!P5 SEL R0, R0, RZ, P6 ;  /* 0x000000ff0000d207 */ /* 0x000fe40003000000 */
[----:B------:R-:W-:Y:S01]  /*0500*/  ISETP.GE.U32.AND P5, PT, R17, UR6, PT ;  /* 0x0000000611007c0c */ /* 0x000fe2000bfa6070 */
[----:B------:R-:W2:Y:S01]  /*0510*/  @!P1 LDG.E R23, desc[UR4][R2.64] ;  /* 0x0000000402179981 */ /* 0x000ea2000c1e1900 */
[----:B---3--:R-:W-:-:S03]  /*0520*/  @!P4 ISETP.GT.AND P6, PT, R27, R12, PT ;  /* 0x0000000c1b00c20c */ /* 0x008fc60003fc4270 */
[----:B------:R-:W2:Y:S01]  /*0530*/  @!P1 LDG.E R10, desc[UR4][R10.64] ;  /* 0x000000040a0a9981 */ /* 0x000ea2000c1e1900 */
[----:B------:R-:W-:Y:S02]  /*0540*/  @!P4 SEL R0, R0, RZ, P6 ;  /* 0x000000ff0000c207 */ /* 0x000fe40003000000 */
[----:B------:R-:W-:Y:S01]  /*0550*/  ISETP.GE.U32.AND P4, PT, R19, UR6, PT ;  /* 0x0000000613007c0c */ /* 0x000fe2000bf86070 */
[--C-:B------:R-:W-:Y:S01]  /*0560*/  @!P3 IMAD.WIDE.U32 R12, R13, 0x4, R4.reuse ;  /* 0x000000040d0cb825 */ /* 0x100fe200078e0004 */
[----:B------:R-:W3:Y:S04]  /*0570*/  @!P2 LDG.E R25, desc[UR4][R2.64] ;  /* 0x000000040219a981 */ /* 0x000ee8000c1e1900 */
[----:B------:R-:W3:Y:S01]  /*0580*/  @!P2 LDG.E R16, desc[UR4][R2.64+0x4] ;  /* 0x000004040210a981 */ /* 0x000ee2000c1e1900 */
[----:B------:R-:W-:-:S03]  /*0590*/  @!P5 IMAD.WIDE.U32 R14, R17, 0x4, R4 ;  /* 0x00000004110ed825 */ /* 0x000fc600078e0004 */
[----:B------:R1:W5:Y:S04]  /*05a0*/  @!P3 LDG.E R12, desc[UR4][R12.64] ;  /* 0x000000040c0cb981 */ /* 0x000368000c1e1900 */
[----:B------:R-:W5:Y:S01]  /*05b0*/  @!P3 LDG.E R27, desc[UR4][R2.64] ;  /* 0x00000004021bb981 */ /* 0x000f62000c1e1900 */
[----:B0-----:R-:W-:-:S03]  /*05c0*/  @!P4 IMAD.WIDE.U32 R8, R19, 0x4, R4 ;  /* 0x000000041308c825 */ /* 0x001fc600078e0004 */
[----:B------:R-:W5:Y:S04]  /*05d0*/  @!P5 LDG.E R14, desc[UR4][R14.64] ;  /* 0x000000040e0ed981 */ /* 0x000f68000c1e1900 */
[----:B------:R-:W5:Y:S04]  /*05e0*/  @!P5 LDG.E R29, desc[UR4][R2.64] ;  /* 0x00000004021dd981 */ /* 0x000f68000c1e1900 */
[----:B------:R0:W5:Y:S04]  /*05f0*/  @!P4 LDG.E R11, desc[UR4][R8.64] ;  /* 0x00000004080bc981 */ /* 0x000168000c1e1900 */
[----:B------:R-:W5:Y:S01]  /*0600*/  @!P4 LDG.E R18, desc[UR4][R2.64] ;  /* 0x000000040212c981 */ /* 0x000f62000c1e1900 */
[----:B------:R-:W-:-:S02]  /*0610*/  VIADD R17, R7, 0x5 ;  /* 0x0000000507117836 */ /* 0x000fc40000000000 */
[C---:B-1----:R-:W-:Y:S02]  /*0620*/  VIADD R13, R7.reuse, 0x6 ;  /* 0x00000006070d7836 */ /* 0x042fe40000000000 */
[----:B------:R-:W-:Y:S01]  /*0630*/  VIADD R19, R7, 0x7 ;  /* 0x0000000707137836 */ /* 0x000fe20000000000 */
[----:B----4-:R-:W-:-:S04]  /*0640*/  @!P0 ISETP.GT.AND P6, PT, R21, R6, PT ;  /* 0x000000061500820c */ /* 0x010fc80003fc4270 */
[----:B------:R-:W-:Y:S02]  /*0650*/  @!P0 SEL R0, R0, RZ, P6 ;  /* 0x000000ff00008207 */ /* 0x000fe40003000000 */
[----:B--2---:R-:W-:Y:S02]  /*0660*/  @!P1 ISETP.GT.AND P6, PT, R23, R10, PT ;  /* 0x0000000a1700920c */ /* 0x004fe40003fc4270 */
[----:B------:R-:W-:Y:S02]  /*0670*/  ISETP.GE.U32.AND P0, PT, R17, UR6, PT ;  /* 0x0000000611007c0c */ /* 0x000fe4000bf06070 */
[----:B------:R-:W-:Y:S02]  /*0680*/  @!P1 SEL R0, R0, RZ, P6 ;  /* 0x000000ff00009207 */ /* 0x000fe40003000000 */
[----:B---3--:R-:W-:Y:S01]  /*0690*/  @!P2 ISETP.GT.AND P6, PT, R25, R16, PT ;  /* 0x000000101900a20c */ /* 0x008fe20003fc4270 */
[----:B------:R-:W-:-:S03]  /*06a0*/  VIADD R21, R7, 0x8 ;  /* 0x0000000807157836 */ /* 0x000fc60000000000 */
[----:B------:R-:W-:Y:S02]  /*06b0*/  @!P2 SEL R0, R0, RZ, P6 ;  /* 0x000000ff0000a207 */ /* 0x000fe40003000000 */
[----:B------:R-:W-:Y:S02]  /*06c0*/  ISETP.GE.U32.AND P6, PT, R13, UR6, PT ;  /* 0x000000060d007c0c */ /* 0x000fe4000bfc6070 */
[----:B-----5:R-:W-:Y:S02]  /*06d0*/  @!P3 ISETP.GT.AND P1, PT, R27, R12, PT ;  /* 0x0000000c1b00b20c */ /* 0x020fe40003f24270 */
[----:B------:R-:W-:Y:S02]  /*06e0*/  ISETP.GE.U32.AND P2, PT, R19, UR6, PT ;  /* 0x0000000613007c0c */ /* 0x000fe4000bf46070 */
[----:B------:R-:W-:Y:S01]  /*06f0*/  @!P3 SEL R0, R0, RZ, P1 ;  /* 0x000000ff0000b207 */ /* 0x000fe20000800000 */
[----:B------:R-:W-:Y:S01]  /*0700*/  VIADD R23, R7, 0x9 ;  /* 0x0000000907177836 */ /* 0x000fe20000000000 */
[----:B------:R-:W-:-:S02]  /*0710*/  ISETP.GE.U32.AND P1, PT, R21, UR6, PT ;  /* 0x0000000615007c0c */ /* 0x000fc4000bf26070 */
[----:B------:R-:W-:Y:S01]  /*0720*/  @!P5 ISETP.GT.AND P3, PT, R29, R14, PT ;  /* 0x0000000e1d00d20c */ /* 0x000fe20003f64270 */
[--C-:B0-----:R-:W-:Y:S02]  /*0730*/  @!P0 IMAD.WIDE.U32 R8, R17, 0x4, R4.reuse ;  /* 0x0000000411088825 */ /* 0x101fe400078e0004 */
[----:B------:R-:W2:Y:S01]  /*0740*/  @!P6 LDG.E R15, desc[UR4][R2.64] ;  /* 0x00000004020fe981 */ /* 0x000ea2000c1e1900 */
[----:B------:R-:W-:Y:S01]  /*0750*/  @!P5 SEL R0, R0, RZ, P3 ;  /* 0x000000ff0000d207 */ /* 0x000fe20001800000 */
[----:B------:R-:W-:Y:S01]  /*0760*/  VIADD R25, R7, 0xa ;  /* 0x0000000a07197836 */ /* 0x000fe20000000000 */
[----:B------:R-:W-:Y:S01]  /*0770*/  ISETP.GE.U32.AND P3, PT, R23, UR6, PT ;  /* 0x0000000617007c0c */ /* 0x000fe2000bf66070 */
[----:B------:R0:W3:Y:S01]  /*0780*/  @!P0 LDG.E R6, desc[UR4][R8.64] ;  /* 0x0000000408068981 */ /* 0x0000e2000c1e1900 */
[----:B------:R-:W-:Y:S01]  /*0790*/  @!P4 ISETP.GT.AND P5, PT, R18, R11, PT ;  /* 0x0000000b1200c20c */ /* 0x000fe20003fa4270 */
[--C-:B------:R-:W-:Y:S02]  /*07a0*/  @!P6 IMAD.WIDE.U32 R16, R13, 0x4, R4.reuse ;  /* 0x000000040d10e825 */ /* 0x100fe400078e0004 */
[----:B------:R-:W3:Y:S01]  /*07b0*/  @!P0 LDG.E R11, desc[UR4][R2.64] ;  /* 0x00000004020b8981 */ /* 0x000ee2000c1e1900 */
[----:B------:R-:W-:Y:S01]  /*07c0*/  @!P4 SEL R0, R0, RZ, P5 ;  /* 0x000000ff0000c207 */ /* 0x000fe20002800000 */
[--C-:B------:R-:W-:Y:S01]  /*07d0*/  @!P2 IMAD.WIDE.U32 R18, R19, 0x4, R4.reuse ;  /* 0x000000041312a825 */ /* 0x100fe200078e0004 */
[----:B------:R-:W-:Y:S01]  /*07e0*/  ISETP.GE.U32.AND P4, PT, R25, UR6, PT ;  /* 0x0000000619007c0c */ /* 0x000fe2000bf86070 */
[----:B------:R1:W2:Y:S02]  /*07f0*/  @!P6 LDG.E R10, desc[UR4][R16.64] ;  /* 0x00000004100ae981 */ /* 0x0002a4000c1e1900 */
[----:B0-----:R-:W-:-:S02]  /*0800*/  @!P1 IMAD.WIDE.U32 R8, R21, 0x4, R4 ;  /* 0x0000000415089825 */ /* 0x001fc400078e0004 */
[----:B------:R-:W4:Y:S02]  /*0810*/  @!P2 LDG.E R18, desc[UR4][R18.64] ;  /* 0x000000041212a981 */ /* 0x000f24000c1e1900 */
[--C-:B------:R-:W-:Y:S02]  /*0820*/  @!P3 IMAD.WIDE.U32 R12, R23, 0x4, R4.reuse ;  /* 0x00000004170cb825 */ /* 0x100fe400078e0004 */
[----:B------:R-:W4:Y:S01]  /*0830*/  @!P2 LDG.E R21, desc[UR4][R2.64] ;  /* 0x000000040215a981 */ /* 0x000f22000c1e1900 */
[----:B-1----:R-:W0:Y:S03]  /*0840*/  LDC.64 R16, c[0x0][0x388] ;  /* 0x0000e200ff107b82 */ /* 0x002e260000000a00 */
[----:B------:R-:W5:Y:S01]  /*0850*/  @!P1 LDG.E R8, desc[UR4][R8.64] ;  /* 0x0000000408089981 */ /* 0x000f62000c1e1900 */
[----:B------:R-:W-:-:S03]  /*0860*/  @!P4 IMAD.WIDE.U32 R4, R25, 0x4, R4 ;  /* 0x000000041904c825 */ /* 0x000fc600078e0004 */
[----:B------:R-:W5:Y:S04]  /*0870*/  @!P1 LDG.E R23, desc[UR4][R2.64] ;  /* 0x0000000402179981 */ /* 0x000f68000c1e1900 */
[----:B------:R-:W5:Y:S04]  /*0880*/  @!P3 LDG.E R12, desc[UR4][R12.64] ;  /* 0x000000040c0cb981 */ /* 0x000f68000c1e1900 */
[----:B------:R-:W5:Y:S04]  /*0890*/  @!P3 LDG.E R25, desc[UR4][R2.64] ;  /* 0x000000040219b981 */ /* 0x000f68000c1e1900 */
[----:B------:R0:W5:Y:S04]  /*08a0*/  @!P4 LDG.E R27, desc[UR4][R2.64] ;  /* 0x00000004021bc981 */ /* 0x000168000c1e1900 */
[----:B------:R-:W5:Y:S01]  /*08b0*/  @!P4 LDG.E R4, desc[UR4][R4.64] ;  /* 0x000000040404c981 */ /* 0x000f62000c1e1900 */
[----:B0-----:R-:W-:Y:S01]  /*08c0*/  IMAD.WIDE.U32 R2, R7, 0x4, R16 ;  /* 0x0000000407027825 */ /* 0x001fe200078e0010 */
[----:B---3--:R-:W-:-:S04]  /*08d0*/  @!P0 ISETP.GT.AND P5, PT, R11, R6, PT ;  /* 0x000000060b00820c */ /* 0x008fc80003fa4270 */
[----:B------:R-:W-:Y:S02]  /*08e0*/  @!P0 SEL R0, R0, RZ, P5 ;  /* 0x000000ff00008207 */ /* 0x000fe40002800000 */
[----:B--2---:R-:W-:-:S04]  /*08f0*/  @!P6 ISETP.GT.AND P5, PT, R15, R10, PT ;  /* 0x0000000a0f00e20c */ /* 0x004fc80003fa4270 */
[----:B------:R-:W-:Y:S02]  /*0900*/  @!P6 SEL R0, R0, RZ, P5 ;  /* 0x000000ff0000e207 */ /* 0x000fe40002800000 */
[----:B----4-:R-:W-:-:S04]  /*0910*/  @!P2 ISETP.GT.AND P0, PT, R21, R18, PT ;  /* 0x000000121500a20c */ /* 0x010fc80003f04270 */
[----:B------:R-:W-:Y:S02]  /*0920*/  @!P2 SEL R0, R0, RZ, P0 ;  /* 0x000000ff0000a207 */ /* 0x000fe40000000000 */
[----:B-----5:R-:W-:-:S04]  /*0930*/  @!P1 ISETP.GT.AND P5, PT, R23, R8, PT ;  /* 0x000000081700920c */ /* 0x020fc80003fa4270 */
[----:B------:R-:W-:Y:S02]  /*0940*/  @!P1 SEL R0, R0, RZ, P5 ;  /* 0x000000ff00009207 */ /* 0x000fe40002800000 */
[----:B------:R-:W-:-:S04]  /*0950*/  @!P3 ISETP.GT.AND P0, PT, R25, R12, PT ;  /* 0x0000000c1900b20c */ /* 0x000fc80003f04270 */
[----:B------:R-:W-:Y:S02]  /*0960*/  @!P3 SEL R0, R0, RZ, P0 ;  /* 0x000000ff0000b207 */ /* 0x000fe40000000000 */
[----:B------:R-:W-:-:S04]  /*0970*/  @!P4 ISETP.GT.AND P1, PT, R27, R4, PT ;  /* 0x000000041b00c20c */ /* 0x000fc80003f24270 */
[----:B------:R-:W-:-:S05]  /*0980*/  @!P4 SEL R0, R0, RZ, P1 ;  /* 0x000000ff0000c207 */ /* 0x000fca0000800000 */
[----:B------:R-:W-:Y:S01]  /*0990*/  STG.E desc[UR4][R2.64], R0 ;  /* 0x0000000002007986 */ /* 0x000fe2000c101904 */
[----:B------:R-:W-:Y:S05]  /*09a0*/  EXIT ;  /* 0x000000000000794d */ /* 0x000fea0003800000 */
.L_x_7:
        /* <DEDUP_REMOVED lines=13> */
.L_x_9:


//--------------------- .nv.shared._Z18compute_shared_gpuPiS_i --------------------------
	.section	.nv.shared._Z18compute_shared_gpuPiS_i,"aw",@nobits
	.sectionflags	@""
	.align	4
.nv.shared._Z18compute_shared_gpuPiS_i:
	.zero		1232


//--------------------- .nv.shared.reserved.0     --------------------------
	.section	.nv.shared.reserved.0,"aw",@nobits
	.weak		__nv_reservedSMEM_offset_0_alias
	.size		__nv_reservedSMEM_offset_0_alias, 0, 64
	.other		__nv_reservedSMEM_offset_0_alias,@"STO_CUDA_RESERVED_SHARED STV_DEFAULT"
__nv_reservedSMEM_offset_0_alias:
	.zero		0
	.zero		64


//--------------------- .nv.constant0._Z18compute_shared_gpuPiS_i --------------------------
	.section	.nv.constant0._Z18compute_shared_gpuPiS_i,"a",@progbits
	.sectionflags	@""
	.align	4
.nv.constant0._Z18compute_shared_gpuPiS_i:
	.zero		916


//--------------------- .nv.constant0._Z11compute_gpuPiS_i --------------------------
	.section	.nv.constant0._Z11compute_gpuPiS_i,"a",@progbits
	.sectionflags	@""
	.align	4
.nv.constant0._Z11compute_gpuPiS_i:
	.zero		916


//--------------------- SYMBOLS --------------------------

	.type		.nv.reservedSmem.offset0,@object
	.size		.nv.reservedSmem.offset0,0x4
	.type		.nv.reservedSmem.cap,@object
	.size		.nv.reservedSmem.cap,0x4
